	.headerflags	@"EF_CUDA_TEXMODE_UNIFIED EF_CUDA_64BIT_ADDRESS EF_CUDA_ACCELERATORS EF_CUDA_SM90 EF_CUDA_VIRTUAL_SM(EF_CUDA_SM90)"
	.elftype	@"ET_EXEC"


//--------------------- .nv.info                  --------------------------
	.section	.nv.info,"",@"SHT_CUDA_INFO"
	.align	4


	//----- nvinfo : EIATTR_REGCOUNT
	.align		4
        /*0000*/ 	.byte	0x04, 0x2f
        /*0002*/ 	.short	(.L_1 - .L_0)
	.align		4
.L_0:
        /*0004*/ 	.word	index@(triton_poi_fused_relu_threshold_backward_7)
        /*0008*/ 	.word	0x00000020


	//----- nvinfo : EIATTR_MIN_STACK_SIZE
	.align		4
.L_1:
        /*000c*/ 	.byte	0x04, 0x12
        /*000e*/ 	.short	(.L_3 - .L_2)
	.align		4
.L_2:
        /*0010*/ 	.word	index@(triton_poi_fused_relu_threshold_backward_7)
        /*0014*/ 	.word	0x00000000


	//----- nvinfo : EIATTR_FRAME_SIZE
	.align		4
.L_3:
        /*0018*/ 	.byte	0x04, 0x11
        /*001a*/ 	.short	(.L_5 - .L_4)
	.align		4
.L_4:
        /*001c*/ 	.word	index@(triton_poi_fused_relu_threshold_backward_7)
        /*0020*/ 	.word	0x00000000


	//----- nvinfo : EIATTR_MIN_STACK_SIZE
	.align		4
.L_5:
        /*0024*/ 	.byte	0x04, 0x12
        /*0026*/ 	.short	(.L_7 - .L_6)
	.align		4
.L_6:
        /*0028*/ 	.word	index@(triton_poi_fused_relu_threshold_backward_7)
        /*002c*/ 	.word	0x00000000
.L_7:


//--------------------- .nv.info.triton_poi_fused_relu_threshold_backward_7 --------------------------
	.section	.nv.info.triton_poi_fused_relu_threshold_backward_7,"",@"SHT_CUDA_INFO"
	.sectionflags	@""
	.align	4


	//----- nvinfo : EIATTR_CUDA_API_VERSION
	.align		4
        /*0000*/ 	.byte	0x04, 0x37
        /*0002*/ 	.short	(.L_9 - .L_8)
.L_8:
        /*0004*/ 	.word	0x0000007c


	//----- nvinfo : EIATTR_KPARAM_INFO
	.align		4
.L_9:
        /*0008*/ 	.byte	0x04, 0x17
        /*000a*/ 	.short	(.L_11 - .L_10)
.L_10:
        /*000c*/ 	.word	0x00000000
        /*0010*/ 	.short	0x0004
        /*0012*/ 	.short	0x001c
        /*0014*/ 	.byte	0x00, 0xf0, 0x11, 0x00


	//----- nvinfo : EIATTR_KPARAM_INFO
	.align		4
.L_11:
        /*0018*/ 	.byte	0x04, 0x17
        /*001a*/ 	.short	(.L_13 - .L_12)
.L_12:
        /*001c*/ 	.word	0x00000000
        /*0020*/ 	.short	0x0003
        /*0022*/ 	.short	0x0018
        /*0024*/ 	.byte	0x00, 0xf0, 0x11, 0x00


	//----- nvinfo : EIATTR_KPARAM_INFO
	.align		4
.L_13:
        /*0028*/ 	.byte	0x04, 0x17
        /*002a*/ 	.short	(.L_15 - .L_14)
.L_14:
        /*002c*/ 	.word	0x00000000
        /*0030*/ 	.short	0x0002
        /*0032*/ 	.short	0x0010
        /*0034*/ 	.byte	0x00, 0xf4, 0x21, 0x00


	//----- nvinfo : EIATTR_KPARAM_INFO
	.align		4
.L_15:
        /*0038*/ 	.byte	0x04, 0x17
        /*003a*/ 	.short	(.L_17 - .L_16)
.L_16:
        /*003c*/ 	.word	0x00000000
        /*0040*/ 	.short	0x0001
        /*0042*/ 	.short	0x0008
        /*0044*/ 	.byte	0x00, 0xf4, 0x21, 0x00


	//----- nvinfo : EIATTR_KPARAM_INFO
	.align		4
.L_17:
        /*0048*/ 	.byte	0x04, 0x17
        /*004a*/ 	.short	(.L_19 - .L_18)
.L_18:
        /*004c*/ 	.word	0x00000000
        /*0050*/ 	.short	0x0000
        /*0052*/ 	.short	0x0000
        /*0054*/ 	.byte	0x00, 0xf4, 0x21, 0x00


	//----- nvinfo : EIATTR_SPARSE_MMA_MASK
	.align		4
.L_19:
        /*0058*/ 	.byte	0x03, 0x50
        /*005a*/ 	.short	0x0000


	//----- nvinfo : EIATTR_MAXREG_COUNT
	.align		4
        /*005c*/ 	.byte	0x03, 0x1b
        /*005e*/ 	.short	0x00ff


	//----- nvinfo : EIATTR_EXIT_INSTR_OFFSETS
	.align		4
        /*0060*/ 	.byte	0x04, 0x1c
        /*0062*/ 	.short	(.L_21 - .L_20)


	//   ....[0]....
.L_20:
        /*0064*/ 	.word	0x00000920


	//----- nvinfo : EIATTR_REQNTID
	.align		4
.L_21:
        /*0068*/ 	.byte	0x04, 0x10
        /*006a*/ 	.short	(.L_23 - .L_22)
.L_22:
        /*006c*/ 	.word	0x00000080
        /*0070*/ 	.word	0x00000001
        /*0074*/ 	.word	0x00000001


	//----- nvinfo : EIATTR_CBANK_PARAM_SIZE
	.align		4
.L_23:
        /*0078*/ 	.byte	0x03, 0x19
        /*007a*/ 	.short	0x0020


	//----- nvinfo : EIATTR_PARAM_CBANK
	.align		4
        /*007c*/ 	.byte	0x04, 0x0a
        /*007e*/ 	.short	(.L_25 - .L_24)
	.align		4
.L_24:
        /*0080*/ 	.word	index@(.nv.constant0.triton_poi_fused_relu_threshold_backward_7)
        /*0084*/ 	.short	0x0210
        /*0086*/ 	.short	0x0020


	//----- nvinfo : EIATTR_SW_WAR
	.align		4
.L_25:
        /*0088*/ 	.byte	0x04, 0x36
        /*008a*/ 	.short	(.L_27 - .L_26)
.L_26:
        /*008c*/ 	.word	0x00000008
.L_27:


//--------------------- .nv.callgraph             --------------------------
	.section	.nv.callgraph,"",@"SHT_CUDA_CALLGRAPH"
	.align	4
	.sectionentsize	8
	.align		4
        /*0000*/ 	.word	0x00000000
	.align		4
        /*0004*/ 	.word	0xffffffff
	.align		4
        /*0008*/ 	.word	0x00000000
	.align		4
        /*000c*/ 	.word	0xfffffffe
	.align		4
        /*0010*/ 	.word	0x00000000
	.align		4
        /*0014*/ 	.word	0xfffffffd
	.align		4
        /*0018*/ 	.word	0x00000000
	.align		4
        /*001c*/ 	.word	0xfffffffc


//--------------------- .text.triton_poi_fused_relu_threshold_backward_7 --------------------------
	.section	.text.triton_poi_fused_relu_threshold_backward_7,"ax",@progbits
	.sectionflags	@"SHF_BARRIERS=1"
	.align	128
        .global         triton_poi_fused_relu_threshold_backward_7
        .type           triton_poi_fused_relu_threshold_backward_7,@function
        .size           triton_poi_fused_relu_threshold_backward_7,(.L_x_1 - triton_poi_fused_relu_threshold_backward_7)
        .other          triton_poi_fused_relu_threshold_backward_7,@"STO_CUDA_ENTRY STV_DEFAULT"
triton_poi_fused_relu_threshold_backward_7:
.text.triton_poi_fused_relu_threshold_backward_7:
[----:B------:R-:W-:Y:S01]  /*0000*/  LDC R1, c[0x0][0x28] ;  /* 0x00000a00ff017b82 */ /* 0x000fe20000000800 */
[----:B------:R-:W1:Y:S07]  /*0010*/  S2R R20, SR_CTAID.Y ;  /* 0x0000000000147919 */ /* 0x000e6e0000002600 */
[----:B------:R-:W2:Y:S01]  /*0020*/  LDC.64 R4, c[0x0][0x210] ;  /* 0x00008400ff047b82 */ /* 0x000ea20000000a00 */
[----:B------:R-:W-:Y:S01]  /*0030*/  ULDC.64 UR6, c[0x0][0x208] ;  /* 0x0000820000067ab9 */ /* 0x000fe20000000a00 */
[----:B------:R-:W3:Y:S01]  /*0040*/  S2R R0, SR_TID.X ;  /* 0x0000000000007919 */ /* 0x000ee20000002100 */
[----:B------:R-:W4:Y:S05]  /*0050*/  S2R R7, SR_CTAID.X ;  /* 0x0000000000077919 */ /* 0x000f2a0000002500 */
[----:B------:R-:W5:Y:S01]  /*0060*/  S2UR UR5, SR_CgaCtaId ;  /* 0x00000000000579c3 */ /* 0x000f620000008800 */
[----:B------:R-:W-:Y:S01]  /*0070*/  UMOV UR4, 0x400 ;  /* 0x0000040000047882 */ /* 0x000fe20000000000 */
[----:B------:R-:W-:Y:S01]  /*0080*/  ULDC.64 UR8, c[0x0][0x220] ;  /* 0x0000880000087ab9 */ /* 0x000fe20000000a00 */
[----:B-1----:R-:W-:-:S04]  /*0090*/  SHF.R.S32.HI R3, RZ, 0x1f, R20 ;  /* 0x0000001fff037819 */ /* 0x002fc80000011414 */
[----:B------:R-:W-:Y:S01]  /*00a0*/  LEA.HI R2, R3, R20, RZ, 0xb ;  /* 0x0000001403027211 */ /* 0x000fe200078f58ff */
[----:B---3--:R-:W-:Y:S02]  /*00b0*/  IMAD.SHL.U32 R12, R0, 0x4, RZ ;  /* 0x00000004000c7824 */ /* 0x008fe400078e00ff */
[----:B----4-:R-:W-:Y:S01]  /*00c0*/  IMAD.SHL.U32 R3, R7, 0x400, RZ ;  /* 0x0000040007037824 */ /* 0x010fe200078e00ff */
[C---:B------:R-:W-:Y:S01]  /*00d0*/  LOP3.LUT R7, R2.reuse, 0xfffff800, RZ, 0xc0, !PT ;  /* 0xfffff80002077812 */ /* 0x040fe200078ec0ff */
[----:B------:R-:W-:Y:S01]  /*00e0*/  IMAD.SHL.U32 R6, R2, 0x1000, RZ ;  /* 0x0000100002067824 */ /* 0x000fe200078e00ff */
[----:B------:R-:W-:-:S04]  /*00f0*/  LOP3.LUT R12, R12, 0x1fc, RZ, 0xc0, !PT ;  /* 0x000001fc0c0c7812 */ /* 0x000fc800078ec0ff */
[----:B------:R-:W-:Y:S02]  /*0100*/  LOP3.LUT R2, R6, 0xff800000, RZ, 0xc0, !PT ;  /* 0xff80000006027812 */ /* 0x000fe400078ec0ff */
[----:B------:R-:W-:Y:S02]  /*0110*/  LOP3.LUT R21, R3, R12, RZ, 0xfc, !PT ;  /* 0x0000000c03157212 */ /* 0x000fe400078efcff */
[----:B------:R-:W-:-:S05]  /*0120*/  IADD3 R2, R2, R20, -R7 ;  /* 0x0000001402027210 */ /* 0x000fca0007ffe807 */
[----:B------:R-:W-:-:S04]  /*0130*/  IMAD R7, R21, 0x800, R2 ;  /* 0x0000080015077824 */ /* 0x000fc800078e0202 */
[----:B--2---:R-:W-:-:S04]  /*0140*/  IMAD.WIDE R26, R7, 0x4, R4 ;  /* 0x00000004071a7825 */ /* 0x004fc800078e0204 */
[----:B------:R-:W-:Y:S02]  /*0150*/  VIADD R25, R7, 0x800 ;  /* 0x0000080007197836 */ /* 0x000fe40000000000 */
[----:B------:R-:W2:Y:S02]  /*0160*/  LDG.E.EL R26, desc[UR6][R26.64] ;  /* 0x000000061a1a7981 */ /* 0x000ea4000c2e1900 */
[----:B------:R-:W-:Y:S01]  /*0170*/  IMAD.WIDE R24, R25, 0x4, R4 ;  /* 0x0000000419187825 */ /* 0x000fe200078e0204 */
[----:B------:R-:W-:-:S03]  /*0180*/  LOP3.LUT R23, R3, 0x200, R12, 0xfe, !PT ;  /* 0x0000020003177812 */ /* 0x000fc600078efe0c */
[C---:B------:R-:W-:Y:S02]  /*0190*/  VIADD R17, R7.reuse, 0x1000 ;  /* 0x0000100007117836 */ /* 0x040fe40000000000 */
[----:B------:R-:W-:Y:S01]  /*01a0*/  VIADD R29, R7, 0x1800 ;  /* 0x00001800071d7836 */ /* 0x000fe20000000000 */
[----:B------:R-:W3:Y:S01]  /*01b0*/  LDG.E.EL R24, desc[UR6][R24.64] ;  /* 0x0000000618187981 */ /* 0x000ee2000c2e1900 */
[----:B------:R-:W-:-:S04]  /*01c0*/  IMAD.WIDE R16, R17, 0x4, R4 ;  /* 0x0000000411107825 */ /* 0x000fc800078e0204 */
[----:B------:R-:W-:Y:S01]  /*01d0*/  IMAD.WIDE R28, R29, 0x4, R4 ;  /* 0x000000041d1c7825 */ /* 0x000fe200078e0204 */
[----:B------:R1:W4:Y:S03]  /*01e0*/  LDG.E.EL R11, desc[UR6][R16.64] ;  /* 0x00000006100b7981 */ /* 0x000326000c2e1900 */
[----:B------:R-:W-:Y:S01]  /*01f0*/  VIADD R9, R7, 0x100800 ;  /* 0x0010080007097836 */ /* 0x000fe20000000000 */
[----:B------:R-:W4:Y:S01]  /*0200*/  LDG.E.EL R10, desc[UR6][R28.64] ;  /* 0x000000061c0a7981 */ /* 0x000f22000c2e1900 */
[----:B------:R-:W-:Y:S02]  /*0210*/  IMAD R19, R23, 0x800, R2 ;  /* 0x0000080017137824 */ /* 0x000fe400078e0202 */
[C---:B------:R-:W-:Y:S02]  /*0220*/  VIADD R13, R7.reuse, 0x101000 ;  /* 0x00101000070d7836 */ /* 0x040fe40000000000 */
[----:B------:R-:W-:Y:S01]  /*0230*/  VIADD R15, R7, 0x101800 ;  /* 0x00101800070f7836 */ /* 0x000fe20000000000 */
[----:B01----:R-:W0:Y:S01]  /*0240*/  LDC.64 R16, c[0x0][0x218] ;  /* 0x00008600ff107b82 */ /* 0x003e220000000a00 */
[----:B------:R-:W-:-:S04]  /*0250*/  IMAD.WIDE R6, R9, 0x4, R4 ;  /* 0x0000000409067825 */ /* 0x000fc800078e0204 */
[--C-:B------:R-:W-:Y:S01]  /*0260*/  IMAD.WIDE R18, R19, 0x4, R4.reuse ;  /* 0x0000000413127825 */ /* 0x100fe200078e0204 */
[----:B------:R-:W4:Y:S03]  /*0270*/  LDG.E.EL R22, desc[UR6][R6.64] ;  /* 0x0000000606167981 */ /* 0x000f26000c2e1900 */
[--C-:B------:R-:W-:Y:S02]  /*0280*/  IMAD.WIDE R8, R13, 0x4, R4.reuse ;  /* 0x000000040d087825 */ /* 0x100fe400078e0204 */
[----:B------:R1:W4:Y:S02]  /*0290*/  LDG.E.EL R13, desc[UR6][R18.64] ;  /* 0x00000006120d7981 */ /* 0x000324000c2e1900 */
[----:B------:R-:W-:Y:S02]  /*02a0*/  IMAD.WIDE R14, R15, 0x4, R4 ;  /* 0x000000040f0e7825 */ /* 0x000fe400078e0204 */
[----:B------:R-:W4:Y:S04]  /*02b0*/  LDG.E.EL R25, desc[UR6][R8.64] ;  /* 0x0000000608197981 */ /* 0x000f28000c2e1900 */
[----:B------:R1:W4:Y:S01]  /*02c0*/  LDG.E.EL R27, desc[UR6][R14.64] ;  /* 0x000000060e1b7981 */ /* 0x000322000c2e1900 */
[----:B-----5:R-:W-:Y:S01]  /*02d0*/  UPRMT UR4, UR5, 0x654, UR4 ;  /* 0x0000065405047896 */ /* 0x020fe20008000004 */
[C---:B------:R-:W-:Y:S01]  /*02e0*/  IMAD R23, R20.reuse, 0x1000, R23 ;  /* 0x0000100014177824 */ /* 0x040fe200078e0217 */
[----:B-1----:R-:W1:Y:S01]  /*02f0*/  S2R R18, SR_TID.X ;  /* 0x0000000000127919 */ /* 0x002e620000002100 */
[----:B------:R-:W-:-:S04]  /*0300*/  IMAD R15, R20, 0x1000, R21 ;  /* 0x00001000140f7824 */ /* 0x000fc800078e0215 */
[----:B0-----:R-:W-:-:S04]  /*0310*/  IMAD.WIDE R14, R15, 0x4, R16 ;  /* 0x000000040f0e7825 */ /* 0x001fc800078e0210 */
[----:B------:R-:W-:Y:S01]  /*0320*/  IMAD.WIDE R16, R23, 0x4, R16 ;  /* 0x0000000417107825 */ /* 0x000fe200078e0210 */
[----:B-1----:R-:W-:Y:S02]  /*0330*/  LOP3.LUT R18, R18, 0x7f, RZ, 0xc0, !PT ;  /* 0x0000007f12127812 */ /* 0x002fe400078ec0ff */
[----:B------:R-:W-:Y:S02]  /*0340*/  LOP3.LUT R3, R3, 0x7f, R0, 0xf8, !PT ;  /* 0x0000007f03037812 */ /* 0x000fe400078ef800 */
[----:B--2---:R-:W-:-:S04]  /*0350*/  FSETP.GEU.AND P1, PT, R26, RZ, PT ;  /* 0x000000ff1a00720b */ /* 0x004fc80003f2e000 */
[----:B------:R-:W-:-:S04]  /*0360*/  FSEL R4, R26, RZ, P1 ;  /* 0x000000ff1a047208 */ /* 0x000fc80000800000 */
[----:B------:R-:W-:Y:S02]  /*0370*/  FSETP.GTU.AND P1, PT, R4, RZ, PT ;  /* 0x000000ff0400720b */ /* 0x000fe40003f2c000 */
[C---:B---3--:R-:W-:Y:S02]  /*0380*/  FSETP.GEU.AND P0, PT, R24.reuse, RZ, PT ;  /* 0x000000ff1800720b */ /* 0x048fe40003f0e000 */
[----:B------:R-:W-:Y:S02]  /*0390*/  SEL R9, RZ, 0x1, P1 ;  /* 0x00000001ff097807 */ /* 0x000fe40000800000 */
[----:B------:R-:W-:Y:S02]  /*03a0*/  FSEL R5, R24, RZ, P0 ;  /* 0x000000ff18057208 */ /* 0x000fe40000000000 */
[----:B----4-:R-:W-:Y:S02]  /*03b0*/  FSETP.GEU.AND P1, PT, R11, RZ, PT ;  /* 0x000000ff0b00720b */ /* 0x010fe40003f2e000 */
[----:B------:R-:W-:-:S02]  /*03c0*/  FSETP.GEU.AND P2, PT, R10, RZ, PT ;  /* 0x000000ff0a00720b */ /* 0x000fc40003f4e000 */
[----:B------:R-:W-:Y:S02]  /*03d0*/  FSETP.GTU.AND P0, PT, R5, RZ, PT ;  /* 0x000000ff0500720b */ /* 0x000fe40003f0c000 */
[----:B------:R-:W-:Y:S02]  /*03e0*/  FSEL R6, R11, RZ, P1 ;  /* 0x000000ff0b067208 */ /* 0x000fe40000800000 */
[----:B------:R-:W-:Y:S02]  /*03f0*/  FSEL R7, R10, RZ, P2 ;  /* 0x000000ff0a077208 */ /* 0x000fe40001000000 */
[----:B------:R-:W-:Y:S02]  /*0400*/  SEL R19, RZ, 0x1, P0 ;  /* 0x00000001ff137807 */ /* 0x000fe40000000000 */
[----:B------:R-:W-:Y:S02]  /*0410*/  FSETP.GTU.AND P5, PT, R6, RZ, PT ;  /* 0x000000ff0600720b */ /* 0x000fe40003fac000 */
[----:B------:R-:W-:-:S02]  /*0420*/  FSETP.GEU.AND P1, PT, R22, RZ, PT ;  /* 0x000000ff1600720b */ /* 0x000fc40003f2e000 */
[----:B------:R-:W-:Y:S02]  /*0430*/  FSETP.GTU.AND P4, PT, R7, RZ, PT ;  /* 0x000000ff0700720b */ /* 0x000fe40003f8c000 */
[----:B------:R-:W-:Y:S01]  /*0440*/  FSETP.GEU.AND P0, PT, R13, RZ, PT ;  /* 0x000000ff0d00720b */ /* 0x000fe20003f0e000 */
[----:B------:R0:W-:Y:S01]  /*0450*/  STS.U8 [R12+UR4], R9 ;  /* 0x000000090c007988 */ /* 0x0001e20008000004 */
[----:B------:R-:W-:Y:S02]  /*0460*/  FSETP.GEU.AND P3, PT, R25, RZ, PT ;  /* 0x000000ff1900720b */ /* 0x000fe40003f6e000 */
[----:B------:R-:W-:Y:S02]  /*0470*/  FSETP.GEU.AND P2, PT, R27, RZ, PT ;  /* 0x000000ff1b00720b */ /* 0x000fe40003f4e000 */
[----:B------:R-:W-:Y:S02]  /*0480*/  FSEL R8, R13, RZ, P0 ;  /* 0x000000ff0d087208 */ /* 0x000fe40000000000 */
[----:B------:R-:W-:-:S02]  /*0490*/  SEL R21, RZ, 0x1, P5 ;  /* 0x00000001ff157807 */ /* 0x000fc40002800000 */
[----:B0-----:R-:W-:Y:S02]  /*04a0*/  FSEL R9, R22, RZ, P1 ;  /* 0x000000ff16097208 */ /* 0x001fe40000800000 */
[----:B------:R-:W-:Y:S02]  /*04b0*/  SEL R23, RZ, 0x1, P4 ;  /* 0x00000001ff177807 */ /* 0x000fe40002000000 */
[----:B------:R-:W-:Y:S02]  /*04c0*/  FSEL R10, R25, RZ, P3 ;  /* 0x000000ff190a7208 */ /* 0x000fe40001800000 */
[----:B------:R-:W-:Y:S01]  /*04d0*/  FSEL R11, R27, RZ, P2 ;  /* 0x000000ff1b0b7208 */ /* 0x000fe20001000000 */
[----:B------:R0:W-:Y:S04]  /*04e0*/  STG.E.128 desc[UR6][R14.64], R4 ;  /* 0x000000040e007986 */ /* 0x0001e8000c101d06 */
[----:B------:R-:W-:Y:S04]  /*04f0*/  STS.U8 [R12+UR4+0x1], R19 ;  /* 0x000001130c007988 */ /* 0x000fe80008000004 */
[----:B------:R-:W-:Y:S04]  /*0500*/  STS.U8 [R12+UR4+0x2], R21 ;  /* 0x000002150c007988 */ /* 0x000fe80008000004 */
[----:B------:R-:W-:Y:S04]  /*0510*/  STS.U8 [R12+UR4+0x3], R23 ;  /* 0x000003170c007988 */ /* 0x000fe80008000004 */
[----:B------:R1:W-:Y:S01]  /*0520*/  STG.E.128 desc[UR6][R16.64], R8 ;  /* 0x0000000810007986 */ /* 0x0003e2000c101d06 */
[----:B------:R-:W-:Y:S01]  /*0530*/  BAR.SYNC.DEFER_BLOCKING 0x0 ;  /* 0x0000000000007b1d */ /* 0x000fe20000010000 */
[----:B------:R-:W-:-:S02]  /*0540*/  FSETP.GTU.AND P3, PT, R8, RZ, PT ;  /* 0x000000ff0800720b */ /* 0x000fc40003f6c000 */
[----:B------:R-:W-:Y:S02]  /*0550*/  FSETP.GTU.AND P2, PT, R9, RZ, PT ;  /* 0x000000ff0900720b */ /* 0x000fe40003f4c000 */
[----:B------:R-:W-:Y:S02]  /*0560*/  FSETP.GTU.AND P1, PT, R10, RZ, PT ;  /* 0x000000ff0a00720b */ /* 0x000fe40003f2c000 */
[----:B------:R-:W-:Y:S01]  /*0570*/  FSETP.GTU.AND P0, PT, R11, RZ, PT ;  /* 0x000000ff0b00720b */ /* 0x000fe20003f0c000 */
[----:B------:R-:W2:Y:S04]  /*0580*/  LDS.U8 R22, [R18+UR4] ;  /* 0x0000000412167984 */ /* 0x000ea80008000000 */
[----:B------:R-:W3:Y:S04]  /*0590*/  LDS.U8 R13, [R18+UR4+0x80] ;  /* 0x00008004120d7984 */ /* 0x000ee80008000000 */
[----:B------:R-:W4:Y:S04]  /*05a0*/  LDS.U8 R19, [R18+UR4+0x100] ;  /* 0x0001000412137984 */ /* 0x000f280008000000 */
[----:B------:R-:W5:Y:S01]  /*05b0*/  LDS.U8 R20, [R18+UR4+0x180] ;  /* 0x0001800412147984 */ /* 0x000f620008000000 */
[----:B0-----:R-:W-:Y:S01]  /*05c0*/  SEL R7, RZ, 0x1, P3 ;  /* 0x00000001ff077807 */ /* 0x001fe20001800000 */
[----:B------:R-:W-:Y:S01]  /*05d0*/  BAR.SYNC.DEFER_BLOCKING 0x0 ;  /* 0x0000000000007b1d */ /* 0x000fe20000010000 */
[----:B-1----:R-:W-:-:S02]  /*05e0*/  SEL R9, RZ, 0x1, P2 ;  /* 0x00000001ff097807 */ /* 0x002fc40001000000 */
[----:B------:R-:W-:Y:S02]  /*05f0*/  SEL R15, RZ, 0x1, P1 ;  /* 0x00000001ff0f7807 */ /* 0x000fe40000800000 */
[----:B------:R-:W-:Y:S01]  /*0600*/  SEL R17, RZ, 0x1, P0 ;  /* 0x00000001ff117807 */ /* 0x000fe20000000000 */
[----:B------:R0:W-:Y:S04]  /*0610*/  STS.U8 [R12+UR4], R7 ;  /* 0x000000070c007988 */ /* 0x0001e80008000004 */
[----:B------:R-:W-:Y:S04]  /*0620*/  STS.U8 [R12+UR4+0x1], R9 ;  /* 0x000001090c007988 */ /* 0x000fe80008000004 */
[----:B------:R-:W-:Y:S04]  /*0630*/  STS.U8 [R12+UR4+0x2], R15 ;  /* 0x0000020f0c007988 */ /* 0x000fe80008000004 */
[----:B------:R2:W-:Y:S01]  /*0640*/  STS.U8 [R12+UR4+0x3], R17 ;  /* 0x000003110c007988 */ /* 0x0005e20008000004 */
[----:B------:R-:W-:Y:S01]  /*0650*/  BAR.SYNC.DEFER_BLOCKING 0x0 ;  /* 0x0000000000007b1d */ /* 0x000fe20000010000 */
[----:B------:R-:W-:-:S04]  /*0660*/  IMAD R11, R3, 0x800, R2 ;  /* 0x00000800030b7824 */ /* 0x000fc800078e0202 */
[C---:B------:R-:W-:Y:S01]  /*0670*/  VIADD R3, R11.reuse, 0x40000 ;  /* 0x000400000b037836 */ /* 0x040fe20000000000 */
[----:B------:R-:W-:Y:S01]  /*0680*/  IADD3 R4, P0, R11, UR8, RZ ;  /* 0x000000080b047c10 */ /* 0x000fe2000ff1e0ff */
[----:B------:R-:W1:Y:S04]  /*0690*/  LDS.U8 R10, [R18+UR4] ;  /* 0x00000004120a7984 */ /* 0x000e680008000000 */
[----:B------:R-:W1:Y:S04]  /*06a0*/  LDS.U8 R8, [R18+UR4+0x80] ;  /* 0x0000800412087984 */ /* 0x000e680008000000 */
[----:B------:R-:W1:Y:S04]  /*06b0*/  LDS.U8 R0, [R18+UR4+0x100] ;  /* 0x0001000412007984 */ /* 0x000e680008000000 */
[----:B------:R-:W1:Y:S01]  /*06c0*/  LDS.U8 R9, [R18+UR4+0x180] ;  /* 0x0001800412097984 */ /* 0x000e620008000000 */
[C---:B0-----:R-:W-:Y:S01]  /*06d0*/  VIADD R7, R11.reuse, 0x80000 ;  /* 0x000800000b077836 */ /* 0x041fe20000000000 */
[C---:B------:R-:W-:Y:S01]  /*06e0*/  LEA.HI.X.SX32 R5, R11.reuse, UR9, 0x1, P0 ;  /* 0x000000090b057c11 */ /* 0x040fe200080f0eff */
[----:B------:R-:W-:Y:S01]  /*06f0*/  VIADD R14, R11, 0xc0000 ;  /* 0x000c00000b0e7836 */ /* 0x000fe20000000000 */
[----:B------:R-:W-:-:S02]  /*0700*/  IADD3 R2, P0, R3, UR8, RZ ;  /* 0x0000000803027c10 */ /* 0x000fc4000ff1e0ff */
[----:B--2---:R-:W-:Y:S01]  /*0710*/  LOP3.LUT R17, R22, 0x1, RZ, 0xc0, !PT ;  /* 0x0000000116117812 */ /* 0x004fe200078ec0ff */
[----:B------:R-:W-:Y:S01]  /*0720*/  VIADD R15, R11, 0x100000 ;  /* 0x001000000b0f7836 */ /* 0x000fe20000000000 */
[----:B------:R-:W-:Y:S02]  /*0730*/  IADD3 R6, P1, R7, UR8, RZ ;  /* 0x0000000807067c10 */ /* 0x000fe4000ff3e0ff */
[----:B------:R-:W-:Y:S02]  /*0740*/  LEA.HI.X.SX32 R3, R3, UR9, 0x1, P0 ;  /* 0x0000000903037c11 */ /* 0x000fe400080f0eff */
[----:B------:R-:W-:Y:S01]  /*0750*/  IADD3 R12, P0, R14, UR8, RZ ;  /* 0x000000080e0c7c10 */ /* 0x000fe2000ff1e0ff */
[----:B------:R0:W-:Y:S01]  /*0760*/  STG.E.U8 desc[UR6][R4.64], R17 ;  /* 0x0000001104007986 */ /* 0x0001e2000c101106 */
[----:B---3--:R-:W-:Y:S01]  /*0770*/  LOP3.LUT R21, R13, 0x1, RZ, 0xc0, !PT ;  /* 0x000000010d157812 */ /* 0x008fe200078ec0ff */
[----:B------:R-:W-:Y:S01]  /*0780*/  VIADD R16, R11, 0x180000 ;  /* 0x001800000b107836 */ /* 0x000fe20000000000 */
[----:B------:R-:W-:-:S02]  /*0790*/  LEA.HI.X.SX32 R7, R7, UR9, 0x1, P1 ;  /* 0x0000000907077c11 */ /* 0x000fc400088f0eff */
[----:B----4-:R-:W-:Y:S02]  /*07a0*/  LOP3.LUT R19, R19, 0x1, RZ, 0xc0, !PT ;  /* 0x0000000113137812 */ /* 0x010fe400078ec0ff */
[----:B------:R-:W-:Y:S02]  /*07b0*/  LEA.HI.X.SX32 R13, R14, UR9, 0x1, P0 ;  /* 0x000000090e0d7c11 */ /* 0x000fe400080f0eff */
[----:B------:R-:W-:Y:S01]  /*07c0*/  IADD3 R14, P0, R15, UR8, RZ ;  /* 0x000000080f0e7c10 */ /* 0x000fe2000ff1e0ff */
[C---:B0-----:R-:W-:Y:S02]  /*07d0*/  VIADD R5, R11.reuse, 0x140000 ;  /* 0x001400000b057836 */ /* 0x041fe40000000000 */
[----:B------:R-:W-:Y:S01]  /*07e0*/  VIADD R11, R11, 0x1c0000 ;  /* 0x001c00000b0b7836 */ /* 0x000fe20000000000 */
[----:B------:R0:W-:Y:S01]  /*07f0*/  STG.E.U8 desc[UR6][R2.64], R21 ;  /* 0x0000001502007986 */ /* 0x0001e2000c101106 */
[----:B-----5:R-:W-:Y:S02]  /*0800*/  LOP3.LUT R23, R20, 0x1, RZ, 0xc0, !PT ;  /* 0x0000000114177812 */ /* 0x020fe400078ec0ff */
[----:B------:R-:W-:Y:S01]  /*0810*/  IADD3 R4, P1, R5, UR8, RZ ;  /* 0x0000000805047c10 */ /* 0x000fe2000ff3e0ff */
[----:B------:R2:W-:Y:S01]  /*0820*/  STG.E.U8 desc[UR6][R6.64], R19 ;  /* 0x0000001306007986 */ /* 0x0005e2000c101106 */
[----:B------:R-:W-:-:S02]  /*0830*/  LEA.HI.X.SX32 R15, R15, UR9, 0x1, P0 ;  /* 0x000000090f0f7c11 */ /* 0x000fc400080f0eff */
[----:B-1----:R-:W-:Y:S01]  /*0840*/  LOP3.LUT R17, R10, 0x1, RZ, 0xc0, !PT ;  /* 0x000000010a117812 */ /* 0x002fe200078ec0ff */
[----:B------:R1:W-:Y:S01]  /*0850*/  STG.E.U8 desc[UR6][R12.64], R23 ;  /* 0x000000170c007986 */ /* 0x0003e2000c101106 */
[----:B------:R-:W-:Y:S02]  /*0860*/  LEA.HI.X.SX32 R5, R5, UR9, 0x1, P1 ;  /* 0x0000000905057c11 */ /* 0x000fe400088f0eff */
[----:B0-----:R-:W-:Y:S02]  /*0870*/  IADD3 R2, P0, R16, UR8, RZ ;  /* 0x0000000810027c10 */ /* 0x001fe4000ff1e0ff */
[----:B--2---:R-:W-:Y:S02]  /*0880*/  IADD3 R6, P2, R11, UR8, RZ ;  /* 0x000000080b067c10 */ /* 0x004fe4000ff5e0ff */
[----:B------:R-:W-:Y:S02]  /*0890*/  LEA.HI.X.SX32 R3, R16, UR9, 0x1, P0 ;  /* 0x0000000910037c11 */ /* 0x000fe400080f0eff */
[----:B-1----:R-:W-:-:S02]  /*08a0*/  LOP3.LUT R13, R8, 0x1, RZ, 0xc0, !PT ;  /* 0x00000001080d7812 */ /* 0x002fc400078ec0ff */
[----:B------:R-:W-:Y:S02]  /*08b0*/  LEA.HI.X.SX32 R7, R11, UR9, 0x1, P2 ;  /* 0x000000090b077c11 */ /* 0x000fe400090f0eff */
[----:B------:R-:W-:Y:S02]  /*08c0*/  LOP3.LUT R11, R0, 0x1, RZ, 0xc0, !PT ;  /* 0x00000001000b7812 */ /* 0x000fe400078ec0ff */
[----:B------:R-:W-:Y:S01]  /*08d0*/  LOP3.LUT R9, R9, 0x1, RZ, 0xc0, !PT ;  /* 0x0000000109097812 */ /* 0x000fe200078ec0ff */
[----:B------:R-:W-:Y:S04]  /*08e0*/  STG.E.U8 desc[UR6][R14.64], R17 ;  /* 0x000000110e007986 */ /* 0x000fe8000c101106 */
[----:B------:R-:W-:Y:S04]  /*08f0*/  STG.E.U8 desc[UR6][R4.64], R13 ;  /* 0x0000000d04007986 */ /* 0x000fe8000c101106 */
[----:B------:R-:W-:Y:S04]  /*0900*/  STG.E.U8 desc[UR6][R2.64], R11 ;  /* 0x0000000b02007986 */ /* 0x000fe8000c101106 */
[----:B------:R-:W-:Y:S01]  /*0910*/  STG.E.U8 desc[UR6][R6.64], R9 ;  /* 0x0000000906007986 */ /* 0x000fe2000c101106 */
[----:B------:R-:W-:Y:S05]  /*0920*/  EXIT ;  /* 0x000000000000794d */ /* 0x000fea0003800000 */
.L_x_0:
[----:B------:R-:W-:-:S00]  /*0930*/  BRA `(.L_x_0) ;  /* 0xfffffffc00fc7947 */ /* 0x000fc0000383ffff */
[----:B------:R-:W-:-:S00]  /*0940*/  NOP ;  /* 0x0000000000007918 */ /* 0x000fc00000000000 */
        /* <DEDUP_REMOVED lines=11> */
.L_x_1:


//--------------------- .nv.shared.triton_poi_fused_relu_threshold_backward_7 --------------------------
	.section	.nv.shared.triton_poi_fused_relu_threshold_backward_7,"aw",@nobits
	.sectionflags	@""
	.align	16
	.zero		1024


//--------------------- .nv.constant0.triton_poi_fused_relu_threshold_backward_7 --------------------------
	.section	.nv.constant0.triton_poi_fused_relu_threshold_backward_7,"a",@progbits
	.sectionflags	@""
	.align	4
.nv.constant0.triton_poi_fused_relu_threshold_backward_7:
	.zero		560
